//
// Generated by NVIDIA NVVM Compiler
//
// Compiler Build ID: CL-36424714
// Cuda compilation tools, release 13.0, V13.0.88
// Based on NVVM 20.0.0
//

.version 9.0
.target sm_100
.address_size 64

	// .globl	sigmoidKernel

.visible .entry sigmoidKernel(
	.param .u32 sigmoidKernel_param_0,
	.param .u64 .ptr .align 1 sigmoidKernel_param_1,
	.param .u64 .ptr .align 1 sigmoidKernel_param_2
)
{
	.reg .pred 	%p<5>;
	.reg .b32 	%r<21>;
	.reg .b32 	%f<3>;
	.reg .b64 	%rd<9>;
	.reg .b64 	%fd<30>;

	ld.param.u32 	%r5, [sigmoidKernel_param_0];
	ld.param.u64 	%rd1, [sigmoidKernel_param_1];
	ld.param.u64 	%rd2, [sigmoidKernel_param_2];
	mov.u32 	%r6, %ntid.x;
	mov.u32 	%r7, %ctaid.x;
	mov.u32 	%r8, %tid.x;
	mad.lo.s32 	%r1, %r6, %r7, %r8;
	setp.ge.u32 	%p1, %r1, %r5;
	@%p1 bra 	$L__BB0_5;
	cvta.to.global.u64 	%rd3, %rd1;
	mul.wide.u32 	%rd4, %r1, 8;
	add.s64 	%rd5, %rd3, %rd4;
	ld.global.f64 	%fd1, [%rd5];
	neg.f64 	%fd6, %fd1;
	fma.rn.f64 	%fd7, %fd1, 0dBFF71547652B82FE, 0d4338000000000000;
	{
	.reg .b32 %temp; 
	mov.b64 	{%r2, %temp}, %fd7;
	}
	mov.f64 	%fd8, 0dC338000000000000;
	add.rn.f64 	%fd9, %fd7, %fd8;
	fma.rn.f64 	%fd10, %fd9, 0dBFE62E42FEFA39EF, %fd6;
	fma.rn.f64 	%fd11, %fd9, 0dBC7ABC9E3B39803F, %fd10;
	fma.rn.f64 	%fd12, %fd11, 0d3E5ADE1569CE2BDF, 0d3E928AF3FCA213EA;
	fma.rn.f64 	%fd13, %fd12, %fd11, 0d3EC71DEE62401315;
	fma.rn.f64 	%fd14, %fd13, %fd11, 0d3EFA01997C89EB71;
	fma.rn.f64 	%fd15, %fd14, %fd11, 0d3F2A01A014761F65;
	fma.rn.f64 	%fd16, %fd15, %fd11, 0d3F56C16C1852B7AF;
	fma.rn.f64 	%fd17, %fd16, %fd11, 0d3F81111111122322;
	fma.rn.f64 	%fd18, %fd17, %fd11, 0d3FA55555555502A1;
	fma.rn.f64 	%fd19, %fd18, %fd11, 0d3FC5555555555511;
	fma.rn.f64 	%fd20, %fd19, %fd11, 0d3FE000000000000B;
	fma.rn.f64 	%fd21, %fd20, %fd11, 0d3FF0000000000000;
	fma.rn.f64 	%fd22, %fd21, %fd11, 0d3FF0000000000000;
	{
	.reg .b32 %temp; 
	mov.b64 	{%r3, %temp}, %fd22;
	}
	{
	.reg .b32 %temp; 
	mov.b64 	{%temp, %r4}, %fd22;
	}
	shl.b32 	%r9, %r2, 20;
	add.s32 	%r10, %r9, %r4;
	mov.b64 	%fd29, {%r3, %r10};
	{
	.reg .b32 %temp; 
	mov.b64 	{%temp, %r11}, %fd6;
	}
	mov.b32 	%f2, %r11;
	abs.f32 	%f1, %f2;
	setp.lt.f32 	%p2, %f1, 0f4086232B;
	@%p2 bra 	$L__BB0_4;
	setp.gt.f64 	%p3, %fd1, 0d0000000000000000;
	mov.f64 	%fd23, 0d7FF0000000000000;
	sub.f64 	%fd24, %fd23, %fd1;
	selp.f64 	%fd29, 0d0000000000000000, %fd24, %p3;
	setp.geu.f32 	%p4, %f1, 0f40874800;
	@%p4 bra 	$L__BB0_4;
	shr.u32 	%r12, %r2, 31;
	add.s32 	%r13, %r2, %r12;
	shr.s32 	%r14, %r13, 1;
	shl.b32 	%r15, %r14, 20;
	add.s32 	%r16, %r4, %r15;
	mov.b64 	%fd25, {%r3, %r16};
	sub.s32 	%r17, %r2, %r14;
	shl.b32 	%r18, %r17, 20;
	add.s32 	%r19, %r18, 1072693248;
	mov.b32 	%r20, 0;
	mov.b64 	%fd26, {%r20, %r19};
	mul.f64 	%fd29, %fd26, %fd25;
$L__BB0_4:
	add.f64 	%fd27, %fd29, 0d3FF0000000000000;
	rcp.rn.f64 	%fd28, %fd27;
	cvta.to.global.u64 	%rd6, %rd2;
	add.s64 	%rd8, %rd6, %rd4;
	st.global.f64 	[%rd8], %fd28;
$L__BB0_5:
	bar.sync 	0;
	ret;

}


// ===== COMPILED SASS (sm_100) =====

	.target	sm_100

	.elftype	@"ET_EXEC"


//--------------------- .note.nv.tkinfo           --------------------------
	.section	.note.nv.tkinfo,"",@"SHT_NOTE"
	.sectionflags	@"SHF_NOTE_NV_TKINFO"
	.tkinfo
        /*0018*/ 	.word	0x00000002
        /*0030*/ 	.string	""
        /*0030*/ 	.string	"ptxas"
        /*0030*/ 	.string	"Cuda compilation tools, release 13.0, V13.0.88"
        /*0030*/ 	.string	"Build cuda_13.0.r13.0/compiler.36424714_0"
        /*0030*/ 	.string	"-arch sm_100 -m 64 "



//--------------------- .note.nv.cuinfo           --------------------------
	.section	.note.nv.cuinfo,"",@"SHT_NOTE"
	.sectionflags	@"SHF_NOTE_NV_CUINFO"
        /*0018*/ 	.short	0x0002
        /*001a*/ 	.short	0x0064
        /*001c*/ 	.short	0x0082
	.zero		2


//--------------------- .nv.info                  --------------------------
	.section	.nv.info,"",@"SHT_CUDA_INFO"
	.align	4


	//----- nvinfo : EIATTR_REGCOUNT
	.align		4
        /*0000*/ 	.byte	0x04, 0x2f
        /*0002*/ 	.short	(.L_1 - .L_0)
	.align		4
.L_0:
        /*0004*/ 	.word	index@(sigmoidKernel)
        /*0008*/ 	.word	0x00000010


	//----- nvinfo : EIATTR_FRAME_SIZE
	.align		4
.L_1:
        /*000c*/ 	.byte	0x04, 0x11
        /*000e*/ 	.short	(.L_3 - .L_2)
	.align		4
.L_2:
        /*0010*/ 	.word	index@($__internal_0_$__cuda_sm20_dblrcp_rn_slowpath_v3)
        /*0014*/ 	.word	0x00000000


	//----- nvinfo : EIATTR_FRAME_SIZE
	.align		4
.L_3:
        /*0018*/ 	.byte	0x04, 0x11
        /*001a*/ 	.short	(.L_5 - .L_4)
	.align		4
.L_4:
        /*001c*/ 	.word	index@(sigmoidKernel)
        /*0020*/ 	.word	0x00000000


	//----- nvinfo : EIATTR_MIN_STACK_SIZE
	.align		4
.L_5:
        /*0024*/ 	.byte	0x04, 0x12
        /*0026*/ 	.short	(.L_7 - .L_6)
	.align		4
.L_6:
        /*0028*/ 	.word	index@(sigmoidKernel)
        /*002c*/ 	.word	0x00000000
.L_7:


//--------------------- .nv.compat                --------------------------
	.section	.nv.compat,"",@"SHT_CUDA_COMPAT_INFO"
	.align	4
        /*0000*/ 	.byte	0x02, 0x09, 0x00, 0x00, 0x02, 0x02, 0x01, 0x00, 0x02, 0x05, 0x05, 0x00, 0x03, 0x07, 0x01, 0x01
        /*0010*/ 	.byte	0x02, 0x03, 0x00, 0x00, 0x02, 0x06, 0x01, 0x00, 0x04, 0x0b, 0x08, 0x00, 0x01, 0x00, 0x00, 0x00
        /*0020*/ 	.byte	0x00, 0x00, 0x00, 0x00


//--------------------- .nv.info.sigmoidKernel    --------------------------
	.section	.nv.info.sigmoidKernel,"",@"SHT_CUDA_INFO"
	.sectionflags	@""
	.align	4


	//----- nvinfo : EIATTR_CUDA_API_VERSION
	.align		4
        /*0000*/ 	.byte	0x04, 0x37
        /*0002*/ 	.short	(.L_9 - .L_8)
.L_8:
        /*0004*/ 	.word	0x00000082


	//----- nvinfo : EIATTR_KPARAM_INFO
	.align		4
.L_9:
        /*0008*/ 	.byte	0x04, 0x17
        /*000a*/ 	.short	(.L_11 - .L_10)
.L_10:
        /*000c*/ 	.word	0x00000000
        /*0010*/ 	.short	0x0002
        /*0012*/ 	.short	0x0010
        /*0014*/ 	.byte	0x00, 0xf5, 0x21, 0x00


	//----- nvinfo : EIATTR_KPARAM_INFO
	.align		4
.L_11:
        /*0018*/ 	.byte	0x04, 0x17
        /*001a*/ 	.short	(.L_13 - .L_12)
.L_12:
        /*001c*/ 	.word	0x00000000
        /*0020*/ 	.short	0x0001
        /*0022*/ 	.short	0x0008
        /*0024*/ 	.byte	0x00, 0xf5, 0x21, 0x00


	//----- nvinfo : EIATTR_KPARAM_INFO
	.align		4
.L_13:
        /*0028*/ 	.byte	0x04, 0x17
        /*002a*/ 	.short	(.L_15 - .L_14)
.L_14:
        /*002c*/ 	.word	0x00000000
        /*0030*/ 	.short	0x0000
        /*0032*/ 	.short	0x0000
        /*0034*/ 	.byte	0x00, 0xf0, 0x11, 0x00


	//----- nvinfo : EIATTR_SPARSE_MMA_MASK
	.align		4
.L_15:
        /*0038*/ 	.byte	0x03, 0x50
        /*003a*/ 	.short	0x0000


	//----- nvinfo : EIATTR_MAXREG_COUNT
	.align		4
        /*003c*/ 	.byte	0x03, 0x1b
        /*003e*/ 	.short	0x00ff


	//----- nvinfo : EIATTR_NUM_BARRIERS
	.align		4
        /*0040*/ 	.byte	0x02, 0x4c
        /*0042*/ 	.byte	0x01
	.zero		1


	//----- nvinfo : EIATTR_MERCURY_ISA_VERSION
	.align		4
        /*0044*/ 	.byte	0x03, 0x5f
        /*0046*/ 	.short	0x0101


	//----- nvinfo : EIATTR_VRC_CTA_INIT_COUNT
	.align		4
        /*0048*/ 	.byte	0x02, 0x4a
	.zero		1
	.zero		1


	//----- nvinfo : EIATTR_EXIT_INSTR_OFFSETS
	.align		4
        /*004c*/ 	.byte	0x04, 0x1c
        /*004e*/ 	.short	(.L_17 - .L_16)


	//   ....[0]....
.L_16:
        /*0050*/ 	.word	0x00000620


	//----- nvinfo : EIATTR_CRS_STACK_SIZE
	.align		4
.L_17:
        /*0054*/ 	.byte	0x04, 0x1e
        /*0056*/ 	.short	(.L_19 - .L_18)
.L_18:
        /*0058*/ 	.word	0x00000000


	//----- nvinfo : EIATTR_CBANK_PARAM_SIZE
	.align		4
.L_19:
        /*005c*/ 	.byte	0x03, 0x19
        /*005e*/ 	.short	0x0018


	//----- nvinfo : EIATTR_PARAM_CBANK
	.align		4
        /*0060*/ 	.byte	0x04, 0x0a
        /*0062*/ 	.short	(.L_21 - .L_20)
	.align		4
.L_20:
        /*0064*/ 	.word	index@(.nv.constant0.sigmoidKernel)
        /*0068*/ 	.short	0x0380
        /*006a*/ 	.short	0x0018


	//----- nvinfo : EIATTR_SW_WAR
	.align		4
.L_21:
        /*006c*/ 	.byte	0x04, 0x36
        /*006e*/ 	.short	(.L_23 - .L_22)
.L_22:
        /*0070*/ 	.word	0x00000008
.L_23:


//--------------------- .nv.callgraph             --------------------------
	.section	.nv.callgraph,"",@"SHT_CUDA_CALLGRAPH"
	.align	4
	.sectionentsize	8
	.align		4
        /*0000*/ 	.word	0x00000000
	.align		4
        /*0004*/ 	.word	0xffffffff
	.align		4
        /*0008*/ 	.word	0x00000000
	.align		4
        /*000c*/ 	.word	0xfffffffe
	.align		4
        /*0010*/ 	.word	0x00000000
	.align		4
        /*0014*/ 	.word	0xfffffffd
	.align		4
        /*0018*/ 	.word	0x00000000
	.align		4
        /*001c*/ 	.word	0xfffffffc


//--------------------- .text.sigmoidKernel       --------------------------
	.section	.text.sigmoidKernel,"ax",@progbits
	.align	128
        .global         sigmoidKernel
        .type           sigmoidKernel,@function
        .size           sigmoidKernel,(.L_x_11 - sigmoidKernel)
        .other          sigmoidKernel,@"STO_CUDA_ENTRY STV_DEFAULT"
sigmoidKernel:
.text.sigmoidKernel:
[----:B------:R-:W-:Y:S01]  /*0000*/  LDC R1, c[0x0][0x37c] ;  /* 0x0000df00ff017b82 */ /* 0x000fe20000000800 */
[----:B------:R-:W0:Y:S01]  /*0010*/  S2R R0, SR_CTAID.X ;  /* 0x0000000000007919 */ /* 0x000e220000002500 */
[----:B------:R-:W0:Y:S01]  /*0020*/  LDCU UR4, c[0x0][0x360] ;  /* 0x00006c00ff0477ac */ /* 0x000e220008000800 */
[----:B------:R-:W-:Y:S01]  /*0030*/  BSSY.RECONVERGENT B0, `(.L_x_0) ;  /* 0x000005d000007945 */ /* 0x000fe20003800200 */
[----:B------:R-:W0:Y:S01]  /*0040*/  S2R R3, SR_TID.X ;  /* 0x0000000000037919 */ /* 0x000e220000002100 */
[----:B------:R-:W1:Y:S01]  /*0050*/  LDCU UR5, c[0x0][0x380] ;  /* 0x00007000ff0577ac */ /* 0x000e620008000800 */
[----:B0-----:R-:W-:-:S05]  /*0060*/  IMAD R0, R0, UR4, R3 ;  /* 0x0000000400007c24 */ /* 0x001fca000f8e0203 */
[----:B-1----:R-:W-:-:S13]  /*0070*/  ISETP.GE.U32.AND P0, PT, R0, UR5, PT ;  /* 0x0000000500007c0c */ /* 0x002fda000bf06070 */
[----:B------:R-:W-:Y:S05]  /*0080*/  @P0 BRA `(.L_x_1) ;  /* 0x00000004005c0947 */ /* 0x000fea0003800000 */
[----:B------:R-:W0:Y:S08]  /*0090*/  LDC.64 R10, c[0x0][0x358] ;  /* 0x0000d600ff0a7b82 */ /* 0x000e300000000a00 */
[----:B------:R-:W1:Y:S01]  /*00a0*/  LDC.64 R2, c[0x0][0x388] ;  /* 0x0000e200ff027b82 */ /* 0x000e620000000a00 */
[----:B0-----:R-:W-:Y:S02]  /*00b0*/  R2UR UR4, R10 ;  /* 0x000000000a0472ca */ /* 0x001fe400000e0000 */
[----:B------:R-:W-:Y:S01]  /*00c0*/  R2UR UR5, R11 ;  /* 0x000000000b0572ca */ /* 0x000fe200000e0000 */
[----:B-1----:R-:W-:-:S12]  /*00d0*/  IMAD.WIDE.U32 R2, R0, 0x8, R2 ;  /* 0x0000000800027825 */ /* 0x002fd800078e0002 */
[----:B------:R-:W2:Y:S01]  /*00e0*/  LDG.E.64 R2, desc[UR4][R2.64] ;  /* 0x0000000402027981 */ /* 0x000ea2000c1e1b00 */
[----:B------:R-:W-:Y:S01]  /*00f0*/  IMAD.MOV.U32 R4, RZ, RZ, 0x652b82fe ;  /* 0x652b82feff047424 */ /* 0x000fe200078e00ff */
[----:B------:R-:W-:Y:S01]  /*0100*/  UMOV UR4, 0xfefa39ef ;  /* 0xfefa39ef00047882 */ /* 0x000fe20000000000 */
[----:B------:R-:W-:Y:S01]  /*0110*/  IMAD.MOV.U32 R5, RZ, RZ, 0x3ff71547 ;  /* 0x3ff71547ff057424 */ /* 0x000fe200078e00ff */
[----:B------:R-:W-:Y:S01]  /*0120*/  UMOV UR5, 0x3fe62e42 ;  /* 0x3fe62e4200057882 */ /* 0x000fe20000000000 */
[----:B------:R-:W-:Y:S04]  /*0130*/  BSSY.RECONVERGENT B1, `(.L_x_2) ;  /* 0x0000037000017945 */ /* 0x000fe80003800200 */
[----:B--2---:R-:W-:Y:S02]  /*0140*/  DFMA R4, R2, -R4, 6.75539944105574400000e+15 ;  /* 0x433800000204742b */ /* 0x004fe40000000804 */
[----:B------:R-:W-:-:S06]  /*0150*/  DADD R12, -RZ, -R2 ;  /* 0x00000000ff0c7229 */ /* 0x000fcc0000000902 */
[----:B------:R-:W-:-:S04]  /*0160*/  DADD R6, R4, -6.75539944105574400000e+15 ;  /* 0xc338000004067429 */ /* 0x000fc80000000000 */
[----:B------:R-:W-:-:S04]  /*0170*/  FSETP.GEU.AND P0, PT, |R13|, 4.1917929649353027344, PT ;  /* 0x4086232b0d00780b */ /* 0x000fc80003f0e200 */
[----:B------:R-:W-:Y:S01]  /*0180*/  DFMA R8, R6, -UR4, -R2 ;  /* 0x8000000406087c2b */ /* 0x000fe20008000802 */
[----:B------:R-:W-:Y:S01]  /*0190*/  UMOV UR4, 0x3b39803f ;  /* 0x3b39803f00047882 */ /* 0x000fe20000000000 */
[----:B------:R-:W-:-:S06]  /*01a0*/  UMOV UR5, 0x3c7abc9e ;  /* 0x3c7abc9e00057882 */ /* 0x000fcc0000000000 */
[----:B------:R-:W-:Y:S01]  /*01b0*/  DFMA R6, R6, -UR4, R8 ;  /* 0x8000000406067c2b */ /* 0x000fe20008000008 */
[----:B------:R-:W-:Y:S01]  /*01c0*/  UMOV UR4, 0x69ce2bdf ;  /* 0x69ce2bdf00047882 */ /* 0x000fe20000000000 */
[----:B------:R-:W-:Y:S01]  /*01d0*/  IMAD.MOV.U32 R8, RZ, RZ, -0x35dec16 ;  /* 0xfca213eaff087424 */ /* 0x000fe200078e00ff */
[----:B------:R-:W-:Y:S01]  /*01e0*/  UMOV UR5, 0x3e5ade15 ;  /* 0x3e5ade1500057882 */ /* 0x000fe20000000000 */
[----:B------:R-:W-:-:S06]  /*01f0*/  IMAD.MOV.U32 R9, RZ, RZ, 0x3e928af3 ;  /* 0x3e928af3ff097424 */ /* 0x000fcc00078e00ff */
[----:B------:R-:W-:Y:S01]  /*0200*/  DFMA R8, R6, UR4, R8 ;  /* 0x0000000406087c2b */ /* 0x000fe20008000008 */
[----:B------:R-:W-:Y:S01]  /*0210*/  UMOV UR4, 0x62401315 ;  /* 0x6240131500047882 */ /* 0x000fe20000000000 */
[----:B------:R-:W-:-:S06]  /*0220*/  UMOV UR5, 0x3ec71dee ;  /* 0x3ec71dee00057882 */ /* 0x000fcc0000000000 */
[----:B------:R-:W-:Y:S01]  /*0230*/  DFMA R8, R6, R8, UR4 ;  /* 0x0000000406087e2b */ /* 0x000fe20008000008 */
        /* <DEDUP_REMOVED lines=20> */
[----:B------:R-:W-:-:S08]  /*0380*/  DFMA R8, R6, R8, UR4 ;  /* 0x0000000406087e2b */ /* 0x000fd00008000008 */
[----:B------:R-:W-:-:S08]  /*0390*/  DFMA R8, R6, R8, 1 ;  /* 0x3ff000000608742b */ /* 0x000fd00000000008 */
[----:B------:R-:W-:-:S10]  /*03a0*/  DFMA R8, R6, R8, 1 ;  /* 0x3ff000000608742b */ /* 0x000fd40000000008 */
[----:B------:R-:W-:Y:S01]  /*03b0*/  IMAD R7, R4, 0x100000, R9 ;  /* 0x0010000004077824 */ /* 0x000fe200078e0209 */
[----:B------:R-:W-:Y:S01]  /*03c0*/  MOV R6, R8 ;  /* 0x0000000800067202 */ /* 0x000fe20000000f00 */
[----:B------:R-:W-:Y:S06]  /*03d0*/  @!P0 BRA `(.L_x_3) ;  /* 0x0000000000308947 */ /* 0x000fec0003800000 */
[----:B------:R-:W-:Y:S01]  /*03e0*/  FSETP.GEU.AND P1, PT, |R13|, 4.2275390625, PT ;  /* 0x408748000d00780b */ /* 0x000fe20003f2e200 */
[C---:B------:R-:W-:Y:S02]  /*03f0*/  DADD R6, -R2.reuse, +INF ;  /* 0x7ff0000002067429 */ /* 0x040fe40000000100 */
[----:B------:R-:W-:-:S08]  /*0400*/  DSETP.GT.AND P0, PT, R2, RZ, PT ;  /* 0x000000ff0200722a */ /* 0x000fd00003f04000 */
[----:B------:R-:W-:Y:S02]  /*0410*/  FSEL R6, R6, RZ, !P0 ;  /* 0x000000ff06067208 */ /* 0x000fe40004000000 */
[----:B------:R-:W-:Y:S02]  /*0420*/  @!P1 LEA.HI R5, R4, R4, RZ, 0x1 ;  /* 0x0000000404059211 */ /* 0x000fe400078f08ff */
[----:B------:R-:W-:Y:S02]  /*0430*/  FSEL R7, R7, RZ, !P0 ;  /* 0x000000ff07077208 */ /* 0x000fe40004000000 */
[----:B------:R-:W-:-:S05]  /*0440*/  @!P1 SHF.R.S32.HI R5, RZ, 0x1, R5 ;  /* 0x00000001ff059819 */ /* 0x000fca0000011405 */
[----:B------:R-:W-:Y:S02]  /*0450*/  @!P1 IMAD.IADD R2, R4, 0x1, -R5 ;  /* 0x0000000104029824 */ /* 0x000fe400078e0a05 */
[----:B------:R-:W-:-:S03]  /*0460*/  @!P1 IMAD R9, R5, 0x100000, R9 ;  /* 0x0010000005099824 */ /* 0x000fc600078e0209 */
[----:B------:R-:W-:Y:S01]  /*0470*/  @!P1 LEA R3, R2, 0x3ff00000, 0x14 ;  /* 0x3ff0000002039811 */ /* 0x000fe200078ea0ff */
[----:B------:R-:W-:-:S06]  /*0480*/  @!P1 IMAD.MOV.U32 R2, RZ, RZ, RZ ;  /* 0x000000ffff029224 */ /* 0x000fcc00078e00ff */
[----:B------:R-:W-:-:S11]  /*0490*/  @!P1 DMUL R6, R8, R2 ;  /* 0x0000000208069228 */ /* 0x000fd60000000000 */
.L_x_3:
[----:B------:R-:W-:Y:S05]  /*04a0*/  BSYNC.RECONVERGENT B1 ;  /* 0x0000000000017941 */ /* 0x000fea0003800200 */
.L_x_2:
[----:B------:R-:W-:Y:S01]  /*04b0*/  DADD R8, R6, 1 ;  /* 0x3ff0000006087429 */ /* 0x000fe20000000000 */
[----:B------:R-:W-:Y:S05]  /*04c0*/  BSSY.RECONVERGENT B1, `(.L_x_4) ;  /* 0x000000e000017945 */ /* 0x000fea0003800200 */
[----:B------:R-:W0:Y:S04]  /*04d0*/  MUFU.RCP64H R3, R9 ;  /* 0x0000000900037308 */ /* 0x000e280000001800 */
[----:B------:R-:W-:-:S05]  /*04e0*/  VIADD R2, R9, 0x300402 ;  /* 0x0030040209027836 */ /* 0x000fca0000000000 */
[----:B------:R-:W-:Y:S01]  /*04f0*/  FSETP.GEU.AND P0, PT, |R2|, 5.8789094863358348022e-39, PT ;  /* 0x004004020200780b */ /* 0x000fe20003f0e200 */
[----:B0-----:R-:W-:-:S08]  /*0500*/  DFMA R4, -R8, R2, 1 ;  /* 0x3ff000000804742b */ /* 0x001fd00000000102 */
[----:B------:R-:W-:-:S08]  /*0510*/  DFMA R4, R4, R4, R4 ;  /* 0x000000040404722b */ /* 0x000fd00000000004 */
[----:B------:R-:W-:-:S08]  /*0520*/  DFMA R4, R2, R4, R2 ;  /* 0x000000040204722b */ /* 0x000fd00000000002 */
[----:B------:R-:W-:-:S08]  /*0530*/  DFMA R6, -R8, R4, 1 ;  /* 0x3ff000000806742b */ /* 0x000fd00000000104 */
[----:B------:R-:W-:Y:S01]  /*0540*/  DFMA R4, R4, R6, R4 ;  /* 0x000000060404722b */ /* 0x000fe20000000004 */
[----:B------:R-:W-:Y:S10]  /*0550*/  @P0 BRA `(.L_x_5) ;  /* 0x0000000000100947 */ /* 0x000ff40003800000 */
[----:B------:R-:W-:-:S04]  /*0560*/  LOP3.LUT R2, R9, 0x7fffffff, RZ, 0xc0, !PT ;  /* 0x7fffffff09027812 */ /* 0x000fc800078ec0ff */
[----:B------:R-:W-:Y:S02]  /*0570*/  IADD3 R3, PT, PT, R2, -0x100000, RZ ;  /* 0xfff0000002037810 */ /* 0x000fe40007ffe0ff */
[----:B------:R-:W-:-:S07]  /*0580*/  MOV R2, 0x5a0 ;  /* 0x000005a000027802 */ /* 0x000fce0000000f00 */
[----:B------:R-:W-:Y:S05]  /*0590*/  CALL.REL.NOINC `($__internal_0_$__cuda_sm20_dblrcp_rn_slowpath_v3) ;  /* 0x0000000000247944 */ /* 0x000fea0003c00000 */
.L_x_5:
[----:B------:R-:W-:Y:S05]  /*05a0*/  BSYNC.RECONVERGENT B1 ;  /* 0x0000000000017941 */ /* 0x000fea0003800200 */
.L_x_4:
[----:B------:R-:W0:Y:S01]  /*05b0*/  LDC.64 R2, c[0x0][0x390] ;  /* 0x0000e400ff027b82 */ /* 0x000e220000000a00 */
[----:B------:R-:W-:Y:S02]  /*05c0*/  R2UR UR4, R10 ;  /* 0x000000000a0472ca */ /* 0x000fe400000e0000 */
[----:B------:R-:W-:Y:S01]  /*05d0*/  R2UR UR5, R11 ;  /* 0x000000000b0572ca */ /* 0x000fe200000e0000 */
[----:B0-----:R-:W-:-:S12]  /*05e0*/  IMAD.WIDE.U32 R2, R0, 0x8, R2 ;  /* 0x0000000800027825 */ /* 0x001fd800078e0002 */
[----:B------:R0:W-:Y:S02]  /*05f0*/  STG.E.64 desc[UR4][R2.64], R4 ;  /* 0x0000000402007986 */ /* 0x0001e4000c101b04 */
.L_x_1:
[----:B------:R-:W-:Y:S05]  /*0600*/  BSYNC.RECONVERGENT B0 ;  /* 0x0000000000007941 */ /* 0x000fea0003800200 */
.L_x_0:
[----:B------:R-:W-:Y:S06]  /*0610*/  BAR.SYNC.DEFER_BLOCKING 0x0 ;  /* 0x0000000000007b1d */ /* 0x000fec0000010000 */
[----:B------:R-:W-:Y:S05]  /*0620*/  EXIT ;  /* 0x000000000000794d */ /* 0x000fea0003800000 */
        .weak           $__internal_0_$__cuda_sm20_dblrcp_rn_slowpath_v3
        .type           $__internal_0_$__cuda_sm20_dblrcp_rn_slowpath_v3,@function
        .size           $__internal_0_$__cuda_sm20_dblrcp_rn_slowpath_v3,(.L_x_11 - $__internal_0_$__cuda_sm20_dblrcp_rn_slowpath_v3)
$__internal_0_$__cuda_sm20_dblrcp_rn_slowpath_v3:
[----:B------:R-:W-:Y:S01]  /*0630*/  IMAD.MOV.U32 R4, RZ, RZ, R8 ;  /* 0x000000ffff047224 */ /* 0x000fe200078e0008 */
[----:B------:R-:W-:Y:S01]  /*0640*/  BSSY.RECONVERGENT B2, `(.L_x_6) ;  /* 0x0000026000027945 */ /* 0x000fe20003800200 */
[----:B------:R-:W-:-:S06]  /*0650*/  IMAD.MOV.U32 R5, RZ, RZ, R9 ;  /* 0x000000ffff057224 */ /* 0x000fcc00078e0009 */
[----:B------:R-:W-:-:S14]  /*0660*/  DSETP.GTU.AND P0, PT, |R4|, +INF , PT ;  /* 0x7ff000000400742a */ /* 0x000fdc0003f0c200 */
[----:B------:R-:W-:Y:S05]  /*0670*/  @P0 BRA `(.L_x_7) ;  /* 0x0000000000800947 */ /* 0x000fea0003800000 */
[----:B------:R-:W-:-:S05]  /*0680*/  LOP3.LUT R8, R9, 0x7fffffff, RZ, 0xc0, !PT ;  /* 0x7fffffff09087812 */ /* 0x000fca00078ec0ff */
[----:B------:R-:W-:-:S05]  /*0690*/  VIADD R6, R8, 0xffffffff ;  /* 0xffffffff08067836 */ /* 0x000fca0000000000 */
[----:B------:R-:W-:-:S13]  /*06a0*/  ISETP.GE.U32.AND P0, PT, R6, 0x7fefffff, PT ;  /* 0x7fefffff0600780c */ /* 0x000fda0003f06070 */
[----:B------:R-:W-:Y:S01]  /*06b0*/  @P0 LOP3.LUT R7, R5, 0x7ff00000, RZ, 0x3c, !PT ;  /* 0x7ff0000005070812 */ /* 0x000fe200078e3cff */
[----:B------:R-:W-:Y:S01]  /*06c0*/  @P0 IMAD.MOV.U32 R6, RZ, RZ, RZ ;  /* 0x000000ffff060224 */ /* 0x000fe200078e00ff */
[----:B------:R-:W-:Y:S06]  /*06d0*/  @P0 BRA `(.L_x_8) ;  /* 0x0000000000700947 */ /* 0x000fec0003800000 */
[----:B------:R-:W-:-:S13]  /*06e0*/  ISETP.GE.U32.AND P0, PT, R8, 0x1000001, PT ;  /* 0x010000010800780c */ /* 0x000fda0003f06070 */
[----:B------:R-:W-:Y:S05]  /*06f0*/  @!P0 BRA `(.L_x_9) ;  /* 0x0000000000388947 */ /* 0x000fea0003800000 */
[----:B------:R-:W-:Y:S01]  /*0700*/  IADD3 R7, PT, PT, R5, -0x3fe00000, RZ ;  /* 0xc020000005077810 */ /* 0x000fe20007ffe0ff */
[----:B------:R-:W-:Y:S02]  /*0710*/  IMAD.MOV.U32 R6, RZ, RZ, R4 ;  /* 0x000000ffff067224 */ /* 0x000fe400078e0004 */
[----:B------:R-:W-:Y:S01]  /*0720*/  IMAD.MOV.U32 R8, RZ, RZ, R3 ;  /* 0x000000ffff087224 */ /* 0x000fe200078e0003 */
[----:B------:R-:W0:Y:S05]  /*0730*/  MUFU.RCP64H R9, R7 ;  /* 0x0000000700097308 */ /* 0x000e2a0000001800 */
[----:B0-----:R-:W-:-:S08]  /*0740*/  DFMA R12, -R6, R8, 1 ;  /* 0x3ff00000060c742b */ /* 0x001fd00000000108 */
[----:B------:R-:W-:-:S08]  /*0750*/  DFMA R12, R12, R12, R12 ;  /* 0x0000000c0c0c722b */ /* 0x000fd0000000000c */
[----:B------:R-:W-:-:S08]  /*0760*/  DFMA R12, R8, R12, R8 ;  /* 0x0000000c080c722b */ /* 0x000fd00000000008 */
[----:B------:R-:W-:-:S08]  /*0770*/  DFMA R8, -R6, R12, 1 ;  /* 0x3ff000000608742b */ /* 0x000fd0000000010c */
[----:B------:R-:W-:-:S08]  /*0780*/  DFMA R8, R12, R8, R12 ;  /* 0x000000080c08722b */ /* 0x000fd0000000000c */
[----:B------:R-:W-:-:S08]  /*0790*/  DMUL R8, R8, 2.2250738585072013831e-308 ;  /* 0x0010000008087828 */ /* 0x000fd00000000000 */
[----:B------:R-:W-:-:S08]  /*07a0*/  DFMA R4, -R4, R8, 1 ;  /* 0x3ff000000404742b */ /* 0x000fd00000000108 */
[----:B------:R-:W-:-:S08]  /*07b0*/  DFMA R4, R4, R4, R4 ;  /* 0x000000040404722b */ /* 0x000fd00000000004 */
[----:B------:R-:W-:Y:S01]  /*07c0*/  DFMA R6, R8, R4, R8 ;  /* 0x000000040806722b */ /* 0x000fe20000000008 */
[----:B------:R-:W-:Y:S10]  /*07d0*/  BRA `(.L_x_8) ;  /* 0x0000000000307947 */ /* 0x000ff40003800000 */
.L_x_9:
[----:B------:R-:W-:Y:S01]  /*07e0*/  DMUL R4, R4, 8.11296384146066816958e+31 ;  /* 0x4690000004047828 */ /* 0x000fe20000000000 */
[----:B------:R-:W-:-:S05]  /*07f0*/  IMAD.MOV.U32 R6, RZ, RZ, R3 ;  /* 0x000000ffff067224 */ /* 0x000fca00078e0003 */
[----:B------:R-:W0:Y:S02]  /*0800*/  MUFU.RCP64H R7, R5 ;  /* 0x0000000500077308 */ /* 0x000e240000001800 */
[----:B0-----:R-:W-:-:S08]  /*0810*/  DFMA R8, -R4, R6, 1 ;  /* 0x3ff000000408742b */ /* 0x001fd00000000106 */
[----:B------:R-:W-:-:S08]  /*0820*/  DFMA R8, R8, R8, R8 ;  /* 0x000000080808722b */ /* 0x000fd00000000008 */
[----:B------:R-:W-:-:S08]  /*0830*/  DFMA R8, R6, R8, R6 ;  /* 0x000000080608722b */ /* 0x000fd00000000006 */
[----:B------:R-:W-:-:S08]  /*0840*/  DFMA R6, -R4, R8, 1 ;  /* 0x3ff000000406742b */ /* 0x000fd00000000108 */
[----:B------:R-:W-:-:S08]  /*0850*/  DFMA R6, R8, R6, R8 ;  /* 0x000000060806722b */ /* 0x000fd00000000008 */
[----:B------:R-:W-:Y:S01]  /*0860*/  DMUL R6, R6, 8.11296384146066816958e+31 ;  /* 0x4690000006067828 */ /* 0x000fe20000000000 */
[----:B------:R-:W-:Y:S10]  /*0870*/  BRA `(.L_x_8) ;  /* 0x0000000000087947 */ /* 0x000ff40003800000 */
.L_x_7:
[----:B------:R-:W-:Y:S01]  /*0880*/  LOP3.LUT R7, R5, 0x80000, RZ, 0xfc, !PT ;  /* 0x0008000005077812 */ /* 0x000fe200078efcff */
[----:B------:R-:W-:-:S07]  /*0890*/  IMAD.MOV.U32 R6, RZ, RZ, R4 ;  /* 0x000000ffff067224 */ /* 0x000fce00078e0004 */
.L_x_8:
[----:B------:R-:W-:Y:S05]  /*08a0*/  BSYNC.RECONVERGENT B2 ;  /* 0x0000000000027941 */ /* 0x000fea0003800200 */
.L_x_6:
[----:B------:R-:W-:Y:S01]  /*08b0*/  IMAD.MOV.U32 R3, RZ, RZ, 0x0 ;  /* 0x00000000ff037424 */ /* 0x000fe200078e00ff */
[----:B------:R-:W-:Y:S01]  /*08c0*/  MOV R4, R6 ;  /* 0x0000000600047202 */ /* 0x000fe20000000f00 */
[----:B------:R-:W-:Y:S02]  /*08d0*/  IMAD.MOV.U32 R5, RZ, RZ, R7 ;  /* 0x000000ffff057224 */ /* 0x000fe400078e0007 */
[----:B------:R-:W-:Y:S05]  /*08e0*/  RET.REL.NODEC R2 `(sigmoidKernel) ;  /* 0xfffffff402c47950 */ /* 0x000fea0003c3ffff */
.L_x_10:
[----:B------:R-:W-:-:S00]  /*08f0*/  BRA `(.L_x_10) ;  /* 0xfffffffc00fc7947 */ /* 0x000fc0000383ffff */
[----:B------:R-:W-:-:S00]  /*0900*/  NOP ;  /* 0x0000000000007918 */ /* 0x000fc00000000000 */
[----:B------:R-:W-:-:S00]  /*0910*/  NOP ;  /* 0x0000000000007918 */ /* 0x000fc00000000000 */
[----:B------:R-:W-:-:S00]  /*0920*/  NOP ;  /* 0x0000000000007918 */ /* 0x000fc00000000000 */
[----:B------:R-:W-:-:S00]  /*0930*/  NOP ;  /* 0x0000000000007918 */ /* 0x000fc00000000000 */
[----:B------:R-:W-:-:S00]  /*0940*/  NOP ;  /* 0x0000000000007918 */ /* 0x000fc00000000000 */
[----:B------:R-:W-:-:S00]  /*0950*/  NOP ;  /* 0x0000000000007918 */ /* 0x000fc00000000000 */
[----:B------:R-:W-:-:S00]  /*0960*/  NOP ;  /* 0x0000000000007918 */ /* 0x000fc00000000000 */
[----:B------:R-:W-:-:S00]  /*0970*/  NOP ;  /* 0x0000000000007918 */ /* 0x000fc00000000000 */
.L_x_11:


//--------------------- .nv.shared.reserved.0     --------------------------
	.section	.nv.shared.reserved.0,"aw",@nobits
	.weak		__nv_reservedSMEM_offset_0_alias
	.size		__nv_reservedSMEM_offset_0_alias, 0, 64
	.other		__nv_reservedSMEM_offset_0_alias,@"STO_CUDA_RESERVED_SHARED STV_DEFAULT"
__nv_reservedSMEM_offset_0_alias:
	.zero		0
	.zero		64


//--------------------- .nv.constant0.sigmoidKernel --------------------------
	.section	.nv.constant0.sigmoidKernel,"a",@progbits
	.sectionflags	@""
	.align	4
.nv.constant0.sigmoidKernel:
	.zero		920


//--------------------- SYMBOLS --------------------------

	.type		.nv.reservedSmem.offset0,@object
	.size		.nv.reservedSmem.offset0,0x4
